//
// Generated by NVIDIA NVVM Compiler
//
// Compiler Build ID: CL-36424714
// Cuda compilation tools, release 13.0, V13.0.88
// Based on NVVM 20.0.0
//

.version 9.0
.target sm_100
.address_size 64

	// .globl	_Z9matrixAddPKfS0_Pfii

.visible .entry _Z9matrixAddPKfS0_Pfii(
	.param .u64 .ptr .align 1 _Z9matrixAddPKfS0_Pfii_param_0,
	.param .u64 .ptr .align 1 _Z9matrixAddPKfS0_Pfii_param_1,
	.param .u64 .ptr .align 1 _Z9matrixAddPKfS0_Pfii_param_2,
	.param .u32 _Z9matrixAddPKfS0_Pfii_param_3,
	.param .u32 _Z9matrixAddPKfS0_Pfii_param_4
)
{
	.reg .pred 	%p<10>;
	.reg .b32 	%r<37>;
	.reg .b32 	%f<22>;
	.reg .b64 	%rd<32>;

	ld.param.u64 	%rd11, [_Z9matrixAddPKfS0_Pfii_param_0];
	ld.param.u64 	%rd12, [_Z9matrixAddPKfS0_Pfii_param_1];
	ld.param.u64 	%rd13, [_Z9matrixAddPKfS0_Pfii_param_2];
	ld.param.u32 	%r19, [_Z9matrixAddPKfS0_Pfii_param_3];
	ld.param.u32 	%r20, [_Z9matrixAddPKfS0_Pfii_param_4];
	cvta.to.global.u64 	%rd1, %rd13;
	cvta.to.global.u64 	%rd2, %rd12;
	cvta.to.global.u64 	%rd3, %rd11;
	mov.u32 	%r21, %ctaid.x;
	mov.u32 	%r22, %ntid.x;
	mov.u32 	%r23, %tid.x;
	mad.lo.s32 	%r1, %r21, %r22, %r23;
	mov.u32 	%r24, %ctaid.y;
	mov.u32 	%r2, %ntid.y;
	mov.u32 	%r25, %tid.y;
	mad.lo.s32 	%r34, %r24, %r2, %r25;
	mov.u32 	%r26, %nctaid.x;
	mul.lo.s32 	%r4, %r22, %r26;
	setp.ge.s32 	%p1, %r34, %r20;
	@%p1 bra 	$L__BB0_10;
	add.s32 	%r5, %r1, %r4;
	max.s32 	%r27, %r19, %r5;
	setp.lt.s32 	%p2, %r5, %r19;
	selp.u32 	%r6, 1, 0, %p2;
	add.s32 	%r28, %r5, %r6;
	sub.s32 	%r7, %r27, %r28;
	add.s32 	%r8, %r5, %r4;
	add.s32 	%r9, %r8, %r4;
	mov.u32 	%r29, %nctaid.y;
	mul.lo.s32 	%r10, %r2, %r29;
	div.u32 	%r30, %r7, %r4;
	add.s32 	%r13, %r30, %r6;
	mul.wide.s32 	%rd22, %r4, 4;
$L__BB0_2:
	setp.ge.s32 	%p3, %r1, %r19;
	@%p3 bra 	$L__BB0_9;
	mul.lo.s32 	%r12, %r34, %r19;
	and.b32  	%r14, %r13, 3;
	setp.eq.s32 	%p4, %r14, 3;
	mov.u32 	%r35, %r1;
	@%p4 bra 	$L__BB0_7;
	add.s32 	%r31, %r1, %r12;
	mul.wide.s32 	%rd14, %r31, 4;
	add.s64 	%rd4, %rd3, %rd14;
	ld.global.f32 	%f1, [%rd4];
	add.s64 	%rd5, %rd2, %rd14;
	ld.global.f32 	%f2, [%rd5];
	add.f32 	%f3, %f1, %f2;
	add.s64 	%rd6, %rd1, %rd14;
	st.global.f32 	[%rd6], %f3;
	setp.eq.s32 	%p5, %r14, 0;
	mov.u32 	%r35, %r5;
	@%p5 bra 	$L__BB0_7;
	add.s64 	%rd8, %rd4, %rd22;
	ld.global.f32 	%f4, [%rd8];
	add.s64 	%rd9, %rd5, %rd22;
	ld.global.f32 	%f5, [%rd9];
	add.f32 	%f6, %f4, %f5;
	add.s64 	%rd10, %rd6, %rd22;
	st.global.f32 	[%rd10], %f6;
	setp.eq.s32 	%p6, %r14, 1;
	mov.u32 	%r35, %r8;
	@%p6 bra 	$L__BB0_7;
	add.s64 	%rd15, %rd8, %rd22;
	ld.global.f32 	%f7, [%rd15];
	add.s64 	%rd16, %rd9, %rd22;
	ld.global.f32 	%f8, [%rd16];
	add.f32 	%f9, %f7, %f8;
	add.s64 	%rd17, %rd10, %rd22;
	st.global.f32 	[%rd17], %f9;
	mov.u32 	%r35, %r9;
$L__BB0_7:
	setp.lt.u32 	%p7, %r13, 3;
	@%p7 bra 	$L__BB0_9;
$L__BB0_8:
	add.s32 	%r32, %r35, %r12;
	mul.wide.s32 	%rd18, %r32, 4;
	add.s64 	%rd19, %rd3, %rd18;
	ld.global.f32 	%f10, [%rd19];
	add.s64 	%rd20, %rd2, %rd18;
	ld.global.f32 	%f11, [%rd20];
	add.f32 	%f12, %f10, %f11;
	add.s64 	%rd21, %rd1, %rd18;
	st.global.f32 	[%rd21], %f12;
	add.s64 	%rd23, %rd19, %rd22;
	ld.global.f32 	%f13, [%rd23];
	add.s64 	%rd24, %rd20, %rd22;
	ld.global.f32 	%f14, [%rd24];
	add.f32 	%f15, %f13, %f14;
	add.s64 	%rd25, %rd21, %rd22;
	st.global.f32 	[%rd25], %f15;
	add.s64 	%rd26, %rd23, %rd22;
	ld.global.f32 	%f16, [%rd26];
	add.s64 	%rd27, %rd24, %rd22;
	ld.global.f32 	%f17, [%rd27];
	add.f32 	%f18, %f16, %f17;
	add.s64 	%rd28, %rd25, %rd22;
	st.global.f32 	[%rd28], %f18;
	add.s64 	%rd29, %rd26, %rd22;
	ld.global.f32 	%f19, [%rd29];
	add.s64 	%rd30, %rd27, %rd22;
	ld.global.f32 	%f20, [%rd30];
	add.f32 	%f21, %f19, %f20;
	add.s64 	%rd31, %rd28, %rd22;
	st.global.f32 	[%rd31], %f21;
	shl.b32 	%r33, %r4, 2;
	add.s32 	%r35, %r33, %r35;
	setp.lt.s32 	%p8, %r35, %r19;
	@%p8 bra 	$L__BB0_8;
$L__BB0_9:
	add.s32 	%r34, %r34, %r10;
	setp.lt.s32 	%p9, %r34, %r20;
	@%p9 bra 	$L__BB0_2;
$L__BB0_10:
	ret;

}


// ===== COMPILED SASS (sm_100) =====

	.target	sm_100

	.elftype	@"ET_EXEC"


//--------------------- .note.nv.tkinfo           --------------------------
	.section	.note.nv.tkinfo,"",@"SHT_NOTE"
	.sectionflags	@"SHF_NOTE_NV_TKINFO"
	.tkinfo
        /*0018*/ 	.word	0x00000002
        /*0030*/ 	.string	""
        /*0030*/ 	.string	"ptxas"
        /*0030*/ 	.string	"Cuda compilation tools, release 13.0, V13.0.88"
        /*0030*/ 	.string	"Build cuda_13.0.r13.0/compiler.36424714_0"
        /*0030*/ 	.string	"-arch sm_100 -m 64 "



//--------------------- .note.nv.cuinfo           --------------------------
	.section	.note.nv.cuinfo,"",@"SHT_NOTE"
	.sectionflags	@"SHF_NOTE_NV_CUINFO"
        /*0018*/ 	.short	0x0002
        /*001a*/ 	.short	0x0064
        /*001c*/ 	.short	0x0082
	.zero		2


//--------------------- .nv.info                  --------------------------
	.section	.nv.info,"",@"SHT_CUDA_INFO"
	.align	4


	//----- nvinfo : EIATTR_REGCOUNT
	.align		4
        /*0000*/ 	.byte	0x04, 0x2f
        /*0002*/ 	.short	(.L_1 - .L_0)
	.align		4
.L_0:
        /*0004*/ 	.word	index@(_Z9matrixAddPKfS0_Pfii)
        /*0008*/ 	.word	0x00000020


	//----- nvinfo : EIATTR_FRAME_SIZE
	.align		4
.L_1:
        /*000c*/ 	.byte	0x04, 0x11
        /*000e*/ 	.short	(.L_3 - .L_2)
	.align		4
.L_2:
        /*0010*/ 	.word	index@(_Z9matrixAddPKfS0_Pfii)
        /*0014*/ 	.word	0x00000000


	//----- nvinfo : EIATTR_MIN_STACK_SIZE
	.align		4
.L_3:
        /*0018*/ 	.byte	0x04, 0x12
        /*001a*/ 	.short	(.L_5 - .L_4)
	.align		4
.L_4:
        /*001c*/ 	.word	index@(_Z9matrixAddPKfS0_Pfii)
        /*0020*/ 	.word	0x00000000
.L_5:


//--------------------- .nv.compat                --------------------------
	.section	.nv.compat,"",@"SHT_CUDA_COMPAT_INFO"
	.align	4
        /*0000*/ 	.byte	0x02, 0x09, 0x00, 0x00, 0x02, 0x02, 0x01, 0x00, 0x02, 0x05, 0x05, 0x00, 0x03, 0x07, 0x01, 0x01
        /*0010*/ 	.byte	0x02, 0x03, 0x00, 0x00, 0x02, 0x06, 0x01, 0x00, 0x04, 0x0b, 0x08, 0x00, 0x09, 0x00, 0x00, 0x00
        /*0020*/ 	.byte	0x00, 0x00, 0x00, 0x00


//--------------------- .nv.info._Z9matrixAddPKfS0_Pfii --------------------------
	.section	.nv.info._Z9matrixAddPKfS0_Pfii,"",@"SHT_CUDA_INFO"
	.sectionflags	@""
	.align	4


	//----- nvinfo : EIATTR_CUDA_API_VERSION
	.align		4
        /*0000*/ 	.byte	0x04, 0x37
        /*0002*/ 	.short	(.L_7 - .L_6)
.L_6:
        /*0004*/ 	.word	0x00000082


	//----- nvinfo : EIATTR_KPARAM_INFO
	.align		4
.L_7:
        /*0008*/ 	.byte	0x04, 0x17
        /*000a*/ 	.short	(.L_9 - .L_8)
.L_8:
        /*000c*/ 	.word	0x00000000
        /*0010*/ 	.short	0x0004
        /*0012*/ 	.short	0x001c
        /*0014*/ 	.byte	0x00, 0xf0, 0x11, 0x00


	//----- nvinfo : EIATTR_KPARAM_INFO
	.align		4
.L_9:
        /*0018*/ 	.byte	0x04, 0x17
        /*001a*/ 	.short	(.L_11 - .L_10)
.L_10:
        /*001c*/ 	.word	0x00000000
        /*0020*/ 	.short	0x0003
        /*0022*/ 	.short	0x0018
        /*0024*/ 	.byte	0x00, 0xf0, 0x11, 0x00


	//----- nvinfo : EIATTR_KPARAM_INFO
	.align		4
.L_11:
        /*0028*/ 	.byte	0x04, 0x17
        /*002a*/ 	.short	(.L_13 - .L_12)
.L_12:
        /*002c*/ 	.word	0x00000000
        /*0030*/ 	.short	0x0002
        /*0032*/ 	.short	0x0010
        /*0034*/ 	.byte	0x00, 0xf5, 0x21, 0x00


	//----- nvinfo : EIATTR_KPARAM_INFO
	.align		4
.L_13:
        /*0038*/ 	.byte	0x04, 0x17
        /*003a*/ 	.short	(.L_15 - .L_14)
.L_14:
        /*003c*/ 	.word	0x00000000
        /*0040*/ 	.short	0x0001
        /*0042*/ 	.short	0x0008
        /*0044*/ 	.byte	0x00, 0xf5, 0x21, 0x00


	//----- nvinfo : EIATTR_KPARAM_INFO
	.align		4
.L_15:
        /*0048*/ 	.byte	0x04, 0x17
        /*004a*/ 	.short	(.L_17 - .L_16)
.L_16:
        /*004c*/ 	.word	0x00000000
        /*0050*/ 	.short	0x0000
        /*0052*/ 	.short	0x0000
        /*0054*/ 	.byte	0x00, 0xf5, 0x21, 0x00


	//----- nvinfo : EIATTR_SPARSE_MMA_MASK
	.align		4
.L_17:
        /*0058*/ 	.byte	0x03, 0x50
        /*005a*/ 	.short	0x0000


	//----- nvinfo : EIATTR_MAXREG_COUNT
	.align		4
        /*005c*/ 	.byte	0x03, 0x1b
        /*005e*/ 	.short	0x00ff


	//----- nvinfo : EIATTR_MERCURY_ISA_VERSION
	.align		4
        /*0060*/ 	.byte	0x03, 0x5f
        /*0062*/ 	.short	0x0101


	//----- nvinfo : EIATTR_VRC_CTA_INIT_COUNT
	.align		4
        /*0064*/ 	.byte	0x02, 0x4a
	.zero		1
	.zero		1


	//----- nvinfo : EIATTR_EXIT_INSTR_OFFSETS
	.align		4
        /*0068*/ 	.byte	0x04, 0x1c
        /*006a*/ 	.short	(.L_19 - .L_18)


	//   ....[0]....
.L_18:
        /*006c*/ 	.word	0x000000d0


	//   ....[1]....
        /*0070*/ 	.word	0x00000800


	//----- nvinfo : EIATTR_CRS_STACK_SIZE
	.align		4
.L_19:
        /*0074*/ 	.byte	0x04, 0x1e
        /*0076*/ 	.short	(.L_21 - .L_20)
.L_20:
        /*0078*/ 	.word	0x00000000


	//----- nvinfo : EIATTR_CBANK_PARAM_SIZE
	.align		4
.L_21:
        /*007c*/ 	.byte	0x03, 0x19
        /*007e*/ 	.short	0x0020


	//----- nvinfo : EIATTR_PARAM_CBANK
	.align		4
        /*0080*/ 	.byte	0x04, 0x0a
        /*0082*/ 	.short	(.L_23 - .L_22)
	.align		4
.L_22:
        /*0084*/ 	.word	index@(.nv.constant0._Z9matrixAddPKfS0_Pfii)
        /*0088*/ 	.short	0x0380
        /*008a*/ 	.short	0x0020


	//----- nvinfo : EIATTR_SW_WAR
	.align		4
.L_23:
        /*008c*/ 	.byte	0x04, 0x36
        /*008e*/ 	.short	(.L_25 - .L_24)
.L_24:
        /*0090*/ 	.word	0x00000008
.L_25:


//--------------------- .nv.callgraph             --------------------------
	.section	.nv.callgraph,"",@"SHT_CUDA_CALLGRAPH"
	.align	4
	.sectionentsize	8
	.align		4
        /*0000*/ 	.word	0x00000000
	.align		4
        /*0004*/ 	.word	0xffffffff
	.align		4
        /*0008*/ 	.word	0x00000000
	.align		4
        /*000c*/ 	.word	0xfffffffe
	.align		4
        /*0010*/ 	.word	0x00000000
	.align		4
        /*0014*/ 	.word	0xfffffffd
	.align		4
        /*0018*/ 	.word	0x00000000
	.align		4
        /*001c*/ 	.word	0xfffffffc


//--------------------- .text._Z9matrixAddPKfS0_Pfii --------------------------
	.section	.text._Z9matrixAddPKfS0_Pfii,"ax",@progbits
	.align	128
        .global         _Z9matrixAddPKfS0_Pfii
        .type           _Z9matrixAddPKfS0_Pfii,@function
        .size           _Z9matrixAddPKfS0_Pfii,(.L_x_7 - _Z9matrixAddPKfS0_Pfii)
        .other          _Z9matrixAddPKfS0_Pfii,@"STO_CUDA_ENTRY STV_DEFAULT"
_Z9matrixAddPKfS0_Pfii:
.text._Z9matrixAddPKfS0_Pfii:
[----:B------:R-:W-:Y:S01]  /*0000*/  LDC R1, c[0x0][0x37c] ;  /* 0x0000df00ff017b82 */ /* 0x000fe20000000800 */
[----:B------:R-:W0:Y:S07]  /*0010*/  S2R R11, SR_TID.Y ;  /* 0x00000000000b7919 */ /* 0x000e2e0000002200 */
[----:B------:R-:W1:Y:S01]  /*0020*/  LDC R7, c[0x0][0x360] ;  /* 0x0000d800ff077b82 */ /* 0x000e620000000800 */
[----:B------:R-:W2:Y:S01]  /*0030*/  LDCU UR7, c[0x0][0x39c] ;  /* 0x00007380ff0777ac */ /* 0x000ea20008000800 */
[----:B------:R-:W1:Y:S06]  /*0040*/  S2R R0, SR_TID.X ;  /* 0x0000000000007919 */ /* 0x000e6c0000002100 */
[----:B------:R-:W0:Y:S08]  /*0050*/  S2UR UR5, SR_CTAID.Y ;  /* 0x00000000000579c3 */ /* 0x000e300000002600 */
[----:B------:R-:W0:Y:S01]  /*0060*/  LDC R10, c[0x0][0x364] ;  /* 0x0000d900ff0a7b82 */ /* 0x000e220000000800 */
[----:B------:R-:W3:Y:S07]  /*0070*/  LDCU UR6, c[0x0][0x370] ;  /* 0x00006e00ff0677ac */ /* 0x000eee0008000800 */
[----:B------:R-:W1:Y:S01]  /*0080*/  S2UR UR4, SR_CTAID.X ;  /* 0x00000000000479c3 */ /* 0x000e620000002500 */
[----:B0-----:R-:W-:-:S05]  /*0090*/  IMAD R11, R10, UR5, R11 ;  /* 0x000000050a0b7c24 */ /* 0x001fca000f8e020b */
[----:B--2---:R-:W-:Y:S01]  /*00a0*/  ISETP.GE.AND P0, PT, R11, UR7, PT ;  /* 0x000000070b007c0c */ /* 0x004fe2000bf06270 */
[C---:B-1----:R-:W-:Y:S02]  /*00b0*/  IMAD R0, R7.reuse, UR4, R0 ;  /* 0x0000000407007c24 */ /* 0x042fe4000f8e0200 */
[----:B---3--:R-:W-:-:S10]  /*00c0*/  IMAD R7, R7, UR6, RZ ;  /* 0x0000000607077c24 */ /* 0x008fd4000f8e02ff */
[----:B------:R-:W-:Y:S05]  /*00d0*/  @P0 EXIT ;  /* 0x000000000000094d */ /* 0x000fea0003800000 */
[----:B------:R-:W0:Y:S01]  /*00e0*/  I2F.U32.RP R4, R7 ;  /* 0x0000000700047306 */ /* 0x000e220000209000 */
[----:B------:R-:W1:Y:S01]  /*00f0*/  LDCU UR4, c[0x0][0x398] ;  /* 0x00007300ff0477ac */ /* 0x000e620008000800 */
[-C--:B------:R-:W-:Y:S01]  /*0100*/  IADD3 R6, PT, PT, R0, R7.reuse, RZ ;  /* 0x0000000700067210 */ /* 0x080fe20007ffe0ff */
[----:B------:R-:W-:Y:S01]  /*0110*/  HFMA2 R2, -RZ, RZ, 0, 0 ;  /* 0x00000000ff027431 */ /* 0x000fe200000001ff */
[----:B------:R-:W-:Y:S01]  /*0120*/  IADD3 R13, PT, PT, RZ, -R7, RZ ;  /* 0x80000007ff0d7210 */ /* 0x000fe20007ffe0ff */
[----:B------:R-:W2:Y:S01]  /*0130*/  LDCU.64 UR6, c[0x0][0x358] ;  /* 0x00006b00ff0677ac */ /* 0x000ea20008000a00 */
[C---:B------:R-:W-:Y:S02]  /*0140*/  ISETP.NE.U32.AND P2, PT, R7.reuse, RZ, PT ;  /* 0x000000ff0700720c */ /* 0x040fe40003f45070 */
[----:B------:R-:W-:-:S04]  /*0150*/  IADD3 R8, PT, PT, R7, R6, RZ ;  /* 0x0000000607087210 */ /* 0x000fc80007ffe0ff */
[----:B------:R-:W-:Y:S01]  /*0160*/  IADD3 R12, PT, PT, R7, R8, RZ ;  /* 0x00000008070c7210 */ /* 0x000fe20007ffe0ff */
[----:B0-----:R-:W0:Y:S01]  /*0170*/  MUFU.RCP R4, R4 ;  /* 0x0000000400047308 */ /* 0x001e220000001000 */
[C---:B-1----:R-:W-:Y:S02]  /*0180*/  ISETP.GE.AND P0, PT, R6.reuse, UR4, PT ;  /* 0x0000000406007c0c */ /* 0x042fe4000bf06270 */
[----:B------:R-:W-:Y:S01]  /*0190*/  VIMNMX R5, PT, PT, R6, UR4, !PT ;  /* 0x0000000406057c48 */ /* 0x000fe2000ffe0100 */
[----:B------:R-:W1:Y:S01]  /*01a0*/  LDCU UR4, c[0x0][0x374] ;  /* 0x00006e80ff0477ac */ /* 0x000e620008000800 */
[----:B------:R-:W-:Y:S02]  /*01b0*/  SEL R9, RZ, 0x1, P0 ;  /* 0x00000001ff097807 */ /* 0x000fe40000000000 */
[----:B0-----:R-:W-:-:S06]  /*01c0*/  IADD3 R3, PT, PT, R4, 0xffffffe, RZ ;  /* 0x0ffffffe04037810 */ /* 0x001fcc0007ffe0ff */
[----:B------:R-:W0:Y:S01]  /*01d0*/  F2I.FTZ.U32.TRUNC.NTZ R3, R3 ;  /* 0x0000000300037305 */ /* 0x000e22000021f000 */
[----:B-1----:R-:W-:Y:S02]  /*01e0*/  IMAD R10, R10, UR4, RZ ;  /* 0x000000040a0a7c24 */ /* 0x002fe4000f8e02ff */
[----:B0-----:R-:W-:-:S04]  /*01f0*/  IMAD R13, R13, R3, RZ ;  /* 0x000000030d0d7224 */ /* 0x001fc800078e02ff */
[----:B------:R-:W-:Y:S01]  /*0200*/  IMAD.HI.U32 R13, R3, R13, R2 ;  /* 0x0000000d030d7227 */ /* 0x000fe200078e0002 */
[----:B------:R-:W-:-:S05]  /*0210*/  IADD3 R2, PT, PT, R5, -R6, -R9 ;  /* 0x8000000605027210 */ /* 0x000fca0007ffe809 */
[----:B------:R-:W-:-:S05]  /*0220*/  IMAD.HI.U32 R4, R13, R2, RZ ;  /* 0x000000020d047227 */ /* 0x000fca00078e00ff */
[----:B------:R-:W-:-:S05]  /*0230*/  IADD3 R3, PT, PT, -R4, RZ, RZ ;  /* 0x000000ff04037210 */ /* 0x000fca0007ffe1ff */
[----:B------:R-:W-:-:S05]  /*0240*/  IMAD R2, R7, R3, R2 ;  /* 0x0000000307027224 */ /* 0x000fca00078e0202 */
[----:B------:R-:W-:-:S13]  /*0250*/  ISETP.GE.U32.AND P0, PT, R2, R7, PT ;  /* 0x000000070200720c */ /* 0x000fda0003f06070 */
[----:B------:R-:W-:Y:S02]  /*0260*/  @P0 IADD3 R2, PT, PT, -R7, R2, RZ ;  /* 0x0000000207020210 */ /* 0x000fe40007ffe1ff */
[----:B------:R-:W-:Y:S02]  /*0270*/  @P0 IADD3 R4, PT, PT, R4, 0x1, RZ ;  /* 0x0000000104040810 */ /* 0x000fe40007ffe0ff */
[----:B------:R-:W-:-:S13]  /*0280*/  ISETP.GE.U32.AND P1, PT, R2, R7, PT ;  /* 0x000000070200720c */ /* 0x000fda0003f26070 */
[----:B------:R-:W-:Y:S02]  /*0290*/  @P1 IADD3 R4, PT, PT, R4, 0x1, RZ ;  /* 0x0000000104041810 */ /* 0x000fe40007ffe0ff */
[----:B------:R-:W-:-:S04]  /*02a0*/  @!P2 LOP3.LUT R4, RZ, R7, RZ, 0x33, !PT ;  /* 0x00000007ff04a212 */ /* 0x000fc800078e33ff */
[----:B--2---:R-:W-:-:S07]  /*02b0*/  IADD3 R9, PT, PT, R9, R4, RZ ;  /* 0x0000000409097210 */ /* 0x004fce0007ffe0ff */
.L_x_5:
[----:B0-----:R-:W0:Y:S01]  /*02c0*/  LDC R13, c[0x0][0x398] ;  /* 0x0000e600ff0d7b82 */ /* 0x001e220000000800 */
[----:B------:R-:W-:Y:S01]  /*02d0*/  BSSY.RECONVERGENT B0, `(.L_x_0) ;  /* 0x000004e000007945 */ /* 0x000fe20003800200 */
[----:B0-----:R-:W-:-:S13]  /*02e0*/  ISETP.GE.AND P0, PT, R0, R13, PT ;  /* 0x0000000d0000720c */ /* 0x001fda0003f06270 */
[----:B-123--:R-:W-:Y:S05]  /*02f0*/  @P0 BRA `(.L_x_1) ;  /* 0x00000004002c0947 */ /* 0x00efea0003800000 */
[----:B------:R-:W-:Y:S01]  /*0300*/  LOP3.LUT R15, R9, 0x3, RZ, 0xc0, !PT ;  /* 0x00000003090f7812 */ /* 0x000fe200078ec0ff */
[----:B------:R-:W-:Y:S01]  /*0310*/  BSSY.RECONVERGENT B1, `(.L_x_2) ;  /* 0x0000024000017945 */ /* 0x000fe20003800200 */
[----:B------:R-:W-:Y:S02]  /*0320*/  MOV R14, R0 ;  /* 0x00000000000e7202 */ /* 0x000fe40000000f00 */
[----:B------:R-:W-:-:S13]  /*0330*/  ISETP.NE.AND P0, PT, R15, 0x3, PT ;  /* 0x000000030f00780c */ /* 0x000fda0003f05270 */
[----:B------:R-:W-:Y:S05]  /*0340*/  @!P0 BRA `(.L_x_3) ;  /* 0x0000000000808947 */ /* 0x000fea0003800000 */
[----:B------:R-:W0:Y:S01]  /*0350*/  LDC.64 R2, c[0x0][0x380] ;  /* 0x0000e000ff027b82 */ /* 0x000e220000000a00 */
[----:B------:R-:W-:-:S07]  /*0360*/  IMAD R19, R11, R13, R0 ;  /* 0x0000000d0b137224 */ /* 0x000fce00078e0200 */
[----:B------:R-:W1:Y:S08]  /*0370*/  LDC.64 R16, c[0x0][0x388] ;  /* 0x0000e200ff107b82 */ /* 0x000e700000000a00 */
[----:B------:R-:W2:Y:S01]  /*0380*/  LDC.64 R4, c[0x0][0x390] ;  /* 0x0000e400ff047b82 */ /* 0x000ea20000000a00 */
[----:B0-----:R-:W-:-:S05]  /*0390*/  IMAD.WIDE R2, R19, 0x4, R2 ;  /* 0x0000000413027825 */ /* 0x001fca00078e0202 */
[----:B------:R-:W3:Y:S01]  /*03a0*/  LDG.E R14, desc[UR6][R2.64] ;  /* 0x00000006020e7981 */ /* 0x000ee2000c1e1900 */
[----:B-1----:R-:W-:-:S05]  /*03b0*/  IMAD.WIDE R16, R19, 0x4, R16 ;  /* 0x0000000413107825 */ /* 0x002fca00078e0210 */
[----:B------:R-:W3:Y:S01]  /*03c0*/  LDG.E R21, desc[UR6][R16.64] ;  /* 0x0000000610157981 */ /* 0x000ee2000c1e1900 */
[----:B--2---:R-:W-:Y:S01]  /*03d0*/  IMAD.WIDE R4, R19, 0x4, R4 ;  /* 0x0000000413047825 */ /* 0x004fe200078e0204 */
[----:B------:R-:W-:-:S03]  /*03e0*/  ISETP.NE.AND P0, PT, R15, RZ, PT ;  /* 0x000000ff0f00720c */ /* 0x000fc60003f05270 */
[----:B---3--:R-:W-:-:S05]  /*03f0*/  FADD R21, R14, R21 ;  /* 0x000000150e157221 */ /* 0x008fca0000000000 */
[----:B------:R0:W-:Y:S01]  /*0400*/  STG.E desc[UR6][R4.64], R21 ;  /* 0x0000001504007986 */ /* 0x0001e2000c101906 */
[----:B------:R-:W-:-:S04]  /*0410*/  MOV R14, R6 ;  /* 0x00000006000e7202 */ /* 0x000fc80000000f00 */
[----:B------:R-:W-:Y:S05]  /*0420*/  @!P0 BRA `(.L_x_3) ;  /* 0x0000000000488947 */ /* 0x000fea0003800000 */
[----:B------:R-:W-:-:S04]  /*0430*/  IMAD.WIDE R2, R7, 0x4, R2 ;  /* 0x0000000407027825 */ /* 0x000fc800078e0202 */
[C---:B------:R-:W-:Y:S01]  /*0440*/  IMAD.WIDE R16, R7.reuse, 0x4, R16 ;  /* 0x0000000407107825 */ /* 0x040fe200078e0210 */
[----:B------:R-:W2:Y:S04]  /*0450*/  LDG.E R14, desc[UR6][R2.64] ;  /* 0x00000006020e7981 */ /* 0x000ea8000c1e1900 */
[----:B------:R-:W2:Y:S01]  /*0460*/  LDG.E R19, desc[UR6][R16.64] ;  /* 0x0000000610137981 */ /* 0x000ea2000c1e1900 */
[----:B0-----:R-:W-:Y:S01]  /*0470*/  IMAD.WIDE R4, R7, 0x4, R4 ;  /* 0x0000000407047825 */ /* 0x001fe200078e0204 */
[----:B------:R-:W-:-:S03]  /*0480*/  ISETP.NE.AND P0, PT, R15, 0x1, PT ;  /* 0x000000010f00780c */ /* 0x000fc60003f05270 */
[----:B--2---:R-:W-:Y:S01]  /*0490*/  FADD R19, R14, R19 ;  /* 0x000000130e137221 */ /* 0x004fe20000000000 */
[----:B------:R-:W-:-:S04]  /*04a0*/  MOV R14, R8 ;  /* 0x00000008000e7202 */ /* 0x000fc80000000f00 */
[----:B------:R1:W-:Y:S05]  /*04b0*/  STG.E desc[UR6][R4.64], R19 ;  /* 0x0000001304007986 */ /* 0x0003ea000c101906 */
[----:B------:R-:W-:Y:S05]  /*04c0*/  @!P0 BRA `(.L_x_3) ;  /* 0x0000000000208947 */ /* 0x000fea0003800000 */
[----:B------:R-:W-:-:S04]  /*04d0*/  IMAD.WIDE R2, R7, 0x4, R2 ;  /* 0x0000000407027825 */ /* 0x000fc800078e0202 */
[C---:B------:R-:W-:Y:S02]  /*04e0*/  IMAD.WIDE R16, R7.reuse, 0x4, R16 ;  /* 0x0000000407107825 */ /* 0x040fe400078e0210 */
[----:B------:R-:W2:Y:S04]  /*04f0*/  LDG.E R2, desc[UR6][R2.64] ;  /* 0x0000000602027981 */ /* 0x000ea8000c1e1900 */
[----:B------:R-:W2:Y:S01]  /*0500*/  LDG.E R17, desc[UR6][R16.64] ;  /* 0x0000000610117981 */ /* 0x000ea2000c1e1900 */
[----:B-1----:R-:W-:Y:S01]  /*0510*/  IMAD.WIDE R4, R7, 0x4, R4 ;  /* 0x0000000407047825 */ /* 0x002fe200078e0204 */
[----:B------:R-:W-:-:S03]  /*0520*/  MOV R14, R12 ;  /* 0x0000000c000e7202 */ /* 0x000fc60000000f00 */
[----:B--2---:R-:W-:-:S05]  /*0530*/  FADD R15, R2, R17 ;  /* 0x00000011020f7221 */ /* 0x004fca0000000000 */
[----:B------:R2:W-:Y:S02]  /*0540*/  STG.E desc[UR6][R4.64], R15 ;  /* 0x0000000f04007986 */ /* 0x0005e4000c101906 */
.L_x_3:
[----:B------:R-:W-:Y:S05]  /*0550*/  BSYNC.RECONVERGENT B1 ;  /* 0x0000000000017941 */ /* 0x000fea0003800200 */
.L_x_2:
[----:B------:R-:W-:-:S13]  /*0560*/  ISETP.GE.U32.AND P0, PT, R9, 0x3, PT ;  /* 0x000000030900780c */ /* 0x000fda0003f06070 */
[----:B------:R-:W-:Y:S05]  /*0570*/  @!P0 BRA `(.L_x_1) ;  /* 0x00000000008c8947 */ /* 0x000fea0003800000 */
.L_x_4:
[----:B---3--:R-:W3:Y:S01]  /*0580*/  LDC.64 R22, c[0x0][0x380] ;  /* 0x0000e000ff167b82 */ /* 0x008ee20000000a00 */
[----:B------:R-:W-:-:S07]  /*0590*/  IMAD R3, R11, R13, R14 ;  /* 0x0000000d0b037224 */ /* 0x000fce00078e020e */
[----:B-1----:R-:W1:Y:S08]  /*05a0*/  LDC.64 R18, c[0x0][0x388] ;  /* 0x0000e200ff127b82 */ /* 0x002e700000000a00 */
[----:B0-----:R-:W0:Y:S01]  /*05b0*/  LDC.64 R20, c[0x0][0x390] ;  /* 0x0000e400ff147b82 */ /* 0x001e220000000a00 */
[----:B---3--:R-:W-:-:S05]  /*05c0*/  IMAD.WIDE R22, R3, 0x4, R22 ;  /* 0x0000000403167825 */ /* 0x008fca00078e0216 */
[----:B------:R-:W3:Y:S01]  /*05d0*/  LDG.E R2, desc[UR6][R22.64] ;  /* 0x0000000616027981 */ /* 0x000ee2000c1e1900 */
[----:B-1----:R-:W-:-:S05]  /*05e0*/  IMAD.WIDE R18, R3, 0x4, R18 ;  /* 0x0000000403127825 */ /* 0x002fca00078e0212 */
[----:B--2---:R-:W3:Y:S01]  /*05f0*/  LDG.E R5, desc[UR6][R18.64] ;  /* 0x0000000612057981 */ /* 0x004ee2000c1e1900 */
[----:B0-----:R-:W-:-:S04]  /*0600*/  IMAD.WIDE R20, R3, 0x4, R20 ;  /* 0x0000000403147825 */ /* 0x001fc800078e0214 */
[----:B---3--:R-:W-:Y:S01]  /*0610*/  FADD R15, R2, R5 ;  /* 0x00000005020f7221 */ /* 0x008fe20000000000 */
[----:B------:R-:W-:-:S04]  /*0620*/  IMAD.WIDE R4, R7, 0x4, R22 ;  /* 0x0000000407047825 */ /* 0x000fc800078e0216 */
[C---:B------:R-:W-:Y:S01]  /*0630*/  IMAD.WIDE R2, R7.reuse, 0x4, R18 ;  /* 0x0000000407027825 */ /* 0x040fe200078e0212 */
[----:B------:R0:W-:Y:S04]  /*0640*/  STG.E desc[UR6][R20.64], R15 ;  /* 0x0000000f14007986 */ /* 0x0001e8000c101906 */
[----:B------:R-:W2:Y:S04]  /*0650*/  LDG.E R24, desc[UR6][R4.64] ;  /* 0x0000000604187981 */ /* 0x000ea8000c1e1900 */
[----:B------:R-:W2:Y:S01]  /*0660*/  LDG.E R25, desc[UR6][R2.64] ;  /* 0x0000000602197981 */ /* 0x000ea2000c1e1900 */
[----:B------:R-:W-:-:S04]  /*0670*/  IMAD.WIDE R16, R7, 0x4, R20 ;  /* 0x0000000407107825 */ /* 0x000fc800078e0214 */
[----:B------:R-:W-:-:S04]  /*0680*/  IMAD.WIDE R18, R7, 0x4, R4 ;  /* 0x0000000407127825 */ /* 0x000fc800078e0204 */
[----:B------:R-:W-:-:S04]  /*0690*/  IMAD.WIDE R22, R7, 0x4, R2 ;  /* 0x0000000407167825 */ /* 0x000fc800078e0202 */
[----:B--2---:R-:W-:-:S05]  /*06a0*/  FADD R27, R24, R25 ;  /* 0x00000019181b7221 */ /* 0x004fca0000000000 */
        /* <DEDUP_REMOVED lines=10> */
[C---:B0-----:R-:W-:Y:S01]  /*0750*/  IMAD.WIDE R20, R7.reuse, 0x4, R24 ;  /* 0x0000000407147825 */ /* 0x041fe200078e0218 */
[----:B------:R-:W-:-:S04]  /*0760*/  LEA R14, R7, R14, 0x2 ;  /* 0x0000000e070e7211 */ /* 0x000fc800078e10ff */
[----:B------:R-:W-:Y:S01]  /*0770*/  ISETP.GE.AND P0, PT, R14, R13, PT ;  /* 0x0000000d0e00720c */ /* 0x000fe20003f06270 */
[----:B--2---:R-:W-:-:S05]  /*0780*/  FADD R15, R4, R3 ;  /* 0x00000003040f7221 */ /* 0x004fca0000000000 */
[----:B------:R3:W-:Y:S07]  /*0790*/  STG.E desc[UR6][R20.64], R15 ;  /* 0x0000000f14007986 */ /* 0x0007ee000c101906 */
[----:B------:R-:W-:Y:S05]  /*07a0*/  @!P0 BRA `(.L_x_4) ;  /* 0xfffffffc00748947 */ /* 0x000fea000383ffff */
.L_x_1:
[----:B------:R-:W-:Y:S05]  /*07b0*/  BSYNC.RECONVERGENT B0 ;  /* 0x0000000000007941 */ /* 0x000fea0003800200 */
.L_x_0:
[----:B------:R-:W4:Y:S01]  /*07c0*/  LDCU UR4, c[0x0][0x39c] ;  /* 0x00007380ff0477ac */ /* 0x000f220008000800 */
[----:B------:R-:W-:-:S04]  /*07d0*/  IADD3 R11, PT, PT, R10, R11, RZ ;  /* 0x0000000b0a0b7210 */ /* 0x000fc80007ffe0ff */
[----:B----4-:R-:W-:-:S13]  /*07e0*/  ISETP.GE.AND P0, PT, R11, UR4, PT ;  /* 0x000000040b007c0c */ /* 0x010fda000bf06270 */
[----:B------:R-:W-:Y:S05]  /*07f0*/  @!P0 BRA `(.L_x_5) ;  /* 0xfffffff800b08947 */ /* 0x000fea000383ffff */
[----:B------:R-:W-:Y:S05]  /*0800*/  EXIT ;  /* 0x000000000000794d */ /* 0x000fea0003800000 */
.L_x_6:
[----:B------:R-:W-:-:S00]  /*0810*/  BRA `(.L_x_6) ;  /* 0xfffffffc00fc7947 */ /* 0x000fc0000383ffff */
[----:B------:R-:W-:-:S00]  /*0820*/  NOP ;  /* 0x0000000000007918 */ /* 0x000fc00000000000 */
        /* <DEDUP_REMOVED lines=13> */
.L_x_7:


//--------------------- .nv.shared.reserved.0     --------------------------
	.section	.nv.shared.reserved.0,"aw",@nobits
	.weak		__nv_reservedSMEM_offset_0_alias
	.size		__nv_reservedSMEM_offset_0_alias, 0, 64
	.other		__nv_reservedSMEM_offset_0_alias,@"STO_CUDA_RESERVED_SHARED STV_DEFAULT"
__nv_reservedSMEM_offset_0_alias:
	.zero		0
	.zero		64


//--------------------- .nv.constant0._Z9matrixAddPKfS0_Pfii --------------------------
	.section	.nv.constant0._Z9matrixAddPKfS0_Pfii,"a",@progbits
	.sectionflags	@""
	.align	4
.nv.constant0._Z9matrixAddPKfS0_Pfii:
	.zero		928


//--------------------- SYMBOLS --------------------------

	.type		.nv.reservedSmem.offset0,@object
	.size		.nv.reservedSmem.offset0,0x4
